//
// Generated by NVIDIA NVVM Compiler
//
// Compiler Build ID: CL-36424714
// Cuda compilation tools, release 13.0, V13.0.88
// Based on NVVM 20.0.0
//

.version 9.0
.target sm_100
.address_size 64

	// .globl	_Z10cuda_sgemmILj16ELj128EEvPfS0_S0_iii
// _ZZ10cuda_sgemmILj16ELj128EEvPfS0_S0_iiiE8a_shared has been demoted
// _ZZ10cuda_sgemmILj16ELj128EEvPfS0_S0_iiiE8b_shared has been demoted

.visible .entry _Z10cuda_sgemmILj16ELj128EEvPfS0_S0_iii(
	.param .u64 .ptr .align 1 _Z10cuda_sgemmILj16ELj128EEvPfS0_S0_iii_param_0,
	.param .u64 .ptr .align 1 _Z10cuda_sgemmILj16ELj128EEvPfS0_S0_iii_param_1,
	.param .u64 .ptr .align 1 _Z10cuda_sgemmILj16ELj128EEvPfS0_S0_iii_param_2,
	.param .u32 _Z10cuda_sgemmILj16ELj128EEvPfS0_S0_iii_param_3,
	.param .u32 _Z10cuda_sgemmILj16ELj128EEvPfS0_S0_iii_param_4,
	.param .u32 _Z10cuda_sgemmILj16ELj128EEvPfS0_S0_iii_param_5
)
{
	.reg .pred 	%p<12>;
	.reg .b32 	%r<93>;
	.reg .b32 	%f<114>;
	.reg .b64 	%rd<19>;
	// demoted variable
	.shared .align 4 .b8 _ZZ10cuda_sgemmILj16ELj128EEvPfS0_S0_iiiE8a_shared[8192];
	// demoted variable
	.shared .align 4 .b8 _ZZ10cuda_sgemmILj16ELj128EEvPfS0_S0_iiiE8b_shared[8192];
	ld.param.u64 	%rd5, [_Z10cuda_sgemmILj16ELj128EEvPfS0_S0_iii_param_0];
	ld.param.u64 	%rd6, [_Z10cuda_sgemmILj16ELj128EEvPfS0_S0_iii_param_1];
	ld.param.u64 	%rd7, [_Z10cuda_sgemmILj16ELj128EEvPfS0_S0_iii_param_2];
	ld.param.u32 	%r39, [_Z10cuda_sgemmILj16ELj128EEvPfS0_S0_iii_param_4];
	ld.param.u32 	%r40, [_Z10cuda_sgemmILj16ELj128EEvPfS0_S0_iii_param_5];
	mov.u32 	%r41, %ctaid.y;
	mov.u32 	%r42, %ntid.y;
	mul.lo.s32 	%r1, %r41, %r42;
	mul.lo.s32 	%r2, %r39, %r1;
	mov.u32 	%r43, %ctaid.x;
	mov.u32 	%r3, %ntid.x;
	mul.lo.s32 	%r4, %r43, %r3;
	mov.u32 	%r5, %tid.x;
	mov.u32 	%r6, %tid.y;
	setp.lt.s32 	%p1, %r39, 1;
	shl.b32 	%r44, %r6, 9;
	mov.u32 	%r45, _ZZ10cuda_sgemmILj16ELj128EEvPfS0_S0_iiiE8a_shared;
	add.s32 	%r7, %r45, %r44;
	shl.b32 	%r46, %r5, 2;
	mov.u32 	%r47, _ZZ10cuda_sgemmILj16ELj128EEvPfS0_S0_iiiE8b_shared;
	add.s32 	%r8, %r47, %r46;
	@%p1 bra 	$L__BB0_3;
	mul.lo.s32 	%r9, %r39, %r6;
	cvt.u64.u32 	%rd1, %r4;
	cvt.u64.u32 	%rd2, %r2;
	cvta.to.global.u64 	%rd3, %rd5;
	cvta.to.global.u64 	%rd4, %rd6;
	mov.b32 	%r83, 0;
$L__BB0_2:
	add.s32 	%r49, %r83, %r5;
	add.s32 	%r50, %r49, %r9;
	cvt.u64.u32 	%rd8, %r50;
	add.s64 	%rd9, %rd8, %rd2;
	shl.b64 	%rd10, %rd9, 2;
	add.s64 	%rd11, %rd3, %rd10;
	ld.global.f32 	%f14, [%rd11];
	shl.b32 	%r51, %r49, 2;
	add.s32 	%r52, %r7, %r51;
	st.shared.f32 	[%r52], %f14;
	add.s32 	%r53, %r83, %r6;
	mad.lo.s32 	%r54, %r53, %r40, %r5;
	cvt.u64.u32 	%rd12, %r54;
	add.s64 	%rd13, %rd12, %rd1;
	shl.b64 	%rd14, %rd13, 2;
	add.s64 	%rd15, %rd4, %rd14;
	ld.global.f32 	%f15, [%rd15];
	shl.b32 	%r55, %r53, 6;
	add.s32 	%r56, %r8, %r55;
	st.shared.f32 	[%r56], %f15;
	add.s32 	%r83, %r83, %r3;
	setp.lt.s32 	%p2, %r83, %r39;
	@%p2 bra 	$L__BB0_2;
$L__BB0_3:
	setp.lt.s32 	%p3, %r39, 1;
	bar.sync 	0;
	mov.f32 	%f113, 0f00000000;
	@%p3 bra 	$L__BB0_16;
	and.b32  	%r12, %r39, 15;
	setp.lt.u32 	%p4, %r39, 16;
	mov.f32 	%f113, 0f00000000;
	mov.b32 	%r88, 0;
	@%p4 bra 	$L__BB0_7;
	and.b32  	%r88, %r39, 2147483632;
	neg.s32 	%r86, %r88;
	add.s32 	%r60, %r44, %r45;
	add.s32 	%r85, %r60, 32;
	add.s32 	%r63, %r46, %r47;
	add.s32 	%r84, %r63, 512;
	mov.f32 	%f113, 0f00000000;
$L__BB0_6:
	.pragma "nounroll";
	ld.shared.f32 	%f20, [%r85+-32];
	ld.shared.f32 	%f21, [%r84+-512];
	fma.rn.f32 	%f22, %f20, %f21, %f113;
	ld.shared.f32 	%f23, [%r85+-28];
	ld.shared.f32 	%f24, [%r84+-448];
	fma.rn.f32 	%f25, %f23, %f24, %f22;
	ld.shared.f32 	%f26, [%r85+-24];
	ld.shared.f32 	%f27, [%r84+-384];
	fma.rn.f32 	%f28, %f26, %f27, %f25;
	ld.shared.f32 	%f29, [%r85+-20];
	ld.shared.f32 	%f30, [%r84+-320];
	fma.rn.f32 	%f31, %f29, %f30, %f28;
	ld.shared.f32 	%f32, [%r85+-16];
	ld.shared.f32 	%f33, [%r84+-256];
	fma.rn.f32 	%f34, %f32, %f33, %f31;
	ld.shared.f32 	%f35, [%r85+-12];
	ld.shared.f32 	%f36, [%r84+-192];
	fma.rn.f32 	%f37, %f35, %f36, %f34;
	ld.shared.f32 	%f38, [%r85+-8];
	ld.shared.f32 	%f39, [%r84+-128];
	fma.rn.f32 	%f40, %f38, %f39, %f37;
	ld.shared.f32 	%f41, [%r85+-4];
	ld.shared.f32 	%f42, [%r84+-64];
	fma.rn.f32 	%f43, %f41, %f42, %f40;
	ld.shared.f32 	%f44, [%r85];
	ld.shared.f32 	%f45, [%r84];
	fma.rn.f32 	%f46, %f44, %f45, %f43;
	ld.shared.f32 	%f47, [%r85+4];
	ld.shared.f32 	%f48, [%r84+64];
	fma.rn.f32 	%f49, %f47, %f48, %f46;
	ld.shared.f32 	%f50, [%r85+8];
	ld.shared.f32 	%f51, [%r84+128];
	fma.rn.f32 	%f52, %f50, %f51, %f49;
	ld.shared.f32 	%f53, [%r85+12];
	ld.shared.f32 	%f54, [%r84+192];
	fma.rn.f32 	%f55, %f53, %f54, %f52;
	ld.shared.f32 	%f56, [%r85+16];
	ld.shared.f32 	%f57, [%r84+256];
	fma.rn.f32 	%f58, %f56, %f57, %f55;
	ld.shared.f32 	%f59, [%r85+20];
	ld.shared.f32 	%f60, [%r84+320];
	fma.rn.f32 	%f61, %f59, %f60, %f58;
	ld.shared.f32 	%f62, [%r85+24];
	ld.shared.f32 	%f63, [%r84+384];
	fma.rn.f32 	%f64, %f62, %f63, %f61;
	ld.shared.f32 	%f65, [%r85+28];
	ld.shared.f32 	%f66, [%r84+448];
	fma.rn.f32 	%f113, %f65, %f66, %f64;
	add.s32 	%r86, %r86, 16;
	add.s32 	%r85, %r85, 64;
	add.s32 	%r84, %r84, 1024;
	setp.ne.s32 	%p5, %r86, 0;
	@%p5 bra 	$L__BB0_6;
$L__BB0_7:
	setp.eq.s32 	%p6, %r12, 0;
	@%p6 bra 	$L__BB0_16;
	and.b32  	%r24, %r39, 7;
	setp.lt.u32 	%p7, %r12, 8;
	@%p7 bra 	$L__BB0_10;
	shl.b32 	%r64, %r88, 2;
	add.s32 	%r65, %r7, %r64;
	ld.shared.f32 	%f68, [%r65];
	shl.b32 	%r66, %r88, 6;
	add.s32 	%r67, %r8, %r66;
	ld.shared.f32 	%f69, [%r67];
	fma.rn.f32 	%f70, %f68, %f69, %f113;
	ld.shared.f32 	%f71, [%r65+4];
	ld.shared.f32 	%f72, [%r67+64];
	fma.rn.f32 	%f73, %f71, %f72, %f70;
	ld.shared.f32 	%f74, [%r65+8];
	ld.shared.f32 	%f75, [%r67+128];
	fma.rn.f32 	%f76, %f74, %f75, %f73;
	ld.shared.f32 	%f77, [%r65+12];
	ld.shared.f32 	%f78, [%r67+192];
	fma.rn.f32 	%f79, %f77, %f78, %f76;
	ld.shared.f32 	%f80, [%r65+16];
	ld.shared.f32 	%f81, [%r67+256];
	fma.rn.f32 	%f82, %f80, %f81, %f79;
	ld.shared.f32 	%f83, [%r65+20];
	ld.shared.f32 	%f84, [%r67+320];
	fma.rn.f32 	%f85, %f83, %f84, %f82;
	ld.shared.f32 	%f86, [%r65+24];
	ld.shared.f32 	%f87, [%r67+384];
	fma.rn.f32 	%f88, %f86, %f87, %f85;
	ld.shared.f32 	%f89, [%r65+28];
	ld.shared.f32 	%f90, [%r67+448];
	fma.rn.f32 	%f113, %f89, %f90, %f88;
	add.s32 	%r88, %r88, 8;
$L__BB0_10:
	setp.eq.s32 	%p8, %r24, 0;
	@%p8 bra 	$L__BB0_16;
	and.b32  	%r27, %r39, 3;
	setp.lt.u32 	%p9, %r24, 4;
	@%p9 bra 	$L__BB0_13;
	shl.b32 	%r68, %r88, 2;
	add.s32 	%r69, %r7, %r68;
	ld.shared.f32 	%f92, [%r69];
	shl.b32 	%r70, %r88, 6;
	add.s32 	%r71, %r8, %r70;
	ld.shared.f32 	%f93, [%r71];
	fma.rn.f32 	%f94, %f92, %f93, %f113;
	ld.shared.f32 	%f95, [%r69+4];
	ld.shared.f32 	%f96, [%r71+64];
	fma.rn.f32 	%f97, %f95, %f96, %f94;
	ld.shared.f32 	%f98, [%r69+8];
	ld.shared.f32 	%f99, [%r71+128];
	fma.rn.f32 	%f100, %f98, %f99, %f97;
	ld.shared.f32 	%f101, [%r69+12];
	ld.shared.f32 	%f102, [%r71+192];
	fma.rn.f32 	%f113, %f101, %f102, %f100;
	add.s32 	%r88, %r88, 4;
$L__BB0_13:
	setp.eq.s32 	%p10, %r27, 0;
	@%p10 bra 	$L__BB0_16;
	shl.b32 	%r72, %r88, 6;
	add.s32 	%r74, %r72, %r46;
	add.s32 	%r92, %r47, %r74;
	shl.b32 	%r77, %r88, 2;
	add.s32 	%r78, %r44, %r77;
	mov.u32 	%r79, _ZZ10cuda_sgemmILj16ELj128EEvPfS0_S0_iiiE8a_shared;
	add.s32 	%r91, %r79, %r78;
	neg.s32 	%r90, %r27;
$L__BB0_15:
	.pragma "nounroll";
	ld.shared.f32 	%f103, [%r91];
	ld.shared.f32 	%f104, [%r92];
	fma.rn.f32 	%f113, %f103, %f104, %f113;
	add.s32 	%r92, %r92, 64;
	add.s32 	%r91, %r91, 4;
	add.s32 	%r90, %r90, 1;
	setp.ne.s32 	%p11, %r90, 0;
	@%p11 bra 	$L__BB0_15;
$L__BB0_16:
	cvta.to.global.u64 	%rd16, %rd7;
	add.s32 	%r80, %r1, %r6;
	add.s32 	%r81, %r4, %r5;
	mad.lo.s32 	%r82, %r40, %r80, %r81;
	mul.wide.s32 	%rd17, %r82, 4;
	add.s64 	%rd18, %rd16, %rd17;
	st.global.f32 	[%rd18], %f113;
	ret;

}


// ===== COMPILED SASS (sm_100) =====

	.target	sm_100

	.elftype	@"ET_EXEC"


//--------------------- .note.nv.tkinfo           --------------------------
	.section	.note.nv.tkinfo,"",@"SHT_NOTE"
	.sectionflags	@"SHF_NOTE_NV_TKINFO"
	.tkinfo
        /*0018*/ 	.word	0x00000002
        /*0030*/ 	.string	""
        /*0030*/ 	.string	"ptxas"
        /*0030*/ 	.string	"Cuda compilation tools, release 13.0, V13.0.88"
        /*0030*/ 	.string	"Build cuda_13.0.r13.0/compiler.36424714_0"
        /*0030*/ 	.string	"-arch sm_100 -m 64 "



//--------------------- .note.nv.cuinfo           --------------------------
	.section	.note.nv.cuinfo,"",@"SHT_NOTE"
	.sectionflags	@"SHF_NOTE_NV_CUINFO"
        /*0018*/ 	.short	0x0002
        /*001a*/ 	.short	0x0064
        /*001c*/ 	.short	0x0082
	.zero		2


//--------------------- .nv.info                  --------------------------
	.section	.nv.info,"",@"SHT_CUDA_INFO"
	.align	4


	//----- nvinfo : EIATTR_REGCOUNT
	.align		4
        /*0000*/ 	.byte	0x04, 0x2f
        /*0002*/ 	.short	(.L_1 - .L_0)
	.align		4
.L_0:
        /*0004*/ 	.word	index@(_Z10cuda_sgemmILj16ELj128EEvPfS0_S0_iii)
        /*0008*/ 	.word	0x00000020


	//----- nvinfo : EIATTR_FRAME_SIZE
	.align		4
.L_1:
        /*000c*/ 	.byte	0x04, 0x11
        /*000e*/ 	.short	(.L_3 - .L_2)
	.align		4
.L_2:
        /*0010*/ 	.word	index@(_Z10cuda_sgemmILj16ELj128EEvPfS0_S0_iii)
        /*0014*/ 	.word	0x00000000


	//----- nvinfo : EIATTR_MIN_STACK_SIZE
	.align		4
.L_3:
        /*0018*/ 	.byte	0x04, 0x12
        /*001a*/ 	.short	(.L_5 - .L_4)
	.align		4
.L_4:
        /*001c*/ 	.word	index@(_Z10cuda_sgemmILj16ELj128EEvPfS0_S0_iii)
        /*0020*/ 	.word	0x00000000
.L_5:


//--------------------- .nv.compat                --------------------------
	.section	.nv.compat,"",@"SHT_CUDA_COMPAT_INFO"
	.align	4
        /*0000*/ 	.byte	0x02, 0x09, 0x00, 0x00, 0x02, 0x02, 0x01, 0x00, 0x02, 0x05, 0x05, 0x00, 0x03, 0x07, 0x01, 0x01
        /*0010*/ 	.byte	0x02, 0x03, 0x00, 0x00, 0x02, 0x06, 0x01, 0x00, 0x04, 0x0b, 0x08, 0x00, 0x09, 0x00, 0x00, 0x00
        /*0020*/ 	.byte	0x00, 0x00, 0x00, 0x00


//--------------------- .nv.info._Z10cuda_sgemmILj16ELj128EEvPfS0_S0_iii --------------------------
	.section	.nv.info._Z10cuda_sgemmILj16ELj128EEvPfS0_S0_iii,"",@"SHT_CUDA_INFO"
	.sectionflags	@""
	.align	4


	//----- nvinfo : EIATTR_CUDA_API_VERSION
	.align		4
        /*0000*/ 	.byte	0x04, 0x37
        /*0002*/ 	.short	(.L_7 - .L_6)
.L_6:
        /*0004*/ 	.word	0x00000082


	//----- nvinfo : EIATTR_KPARAM_INFO
	.align		4
.L_7:
        /*0008*/ 	.byte	0x04, 0x17
        /*000a*/ 	.short	(.L_9 - .L_8)
.L_8:
        /*000c*/ 	.word	0x00000000
        /*0010*/ 	.short	0x0005
        /*0012*/ 	.short	0x0020
        /*0014*/ 	.byte	0x00, 0xf0, 0x11, 0x00


	//----- nvinfo : EIATTR_KPARAM_INFO
	.align		4
.L_9:
        /*0018*/ 	.byte	0x04, 0x17
        /*001a*/ 	.short	(.L_11 - .L_10)
.L_10:
        /*001c*/ 	.word	0x00000000
        /*0020*/ 	.short	0x0004
        /*0022*/ 	.short	0x001c
        /*0024*/ 	.byte	0x00, 0xf0, 0x11, 0x00


	//----- nvinfo : EIATTR_KPARAM_INFO
	.align		4
.L_11:
        /*0028*/ 	.byte	0x04, 0x17
        /*002a*/ 	.short	(.L_13 - .L_12)
.L_12:
        /*002c*/ 	.word	0x00000000
        /*0030*/ 	.short	0x0003
        /*0032*/ 	.short	0x0018
        /*0034*/ 	.byte	0x00, 0xf0, 0x11, 0x00


	//----- nvinfo : EIATTR_KPARAM_INFO
	.align		4
.L_13:
        /*0038*/ 	.byte	0x04, 0x17
        /*003a*/ 	.short	(.L_15 - .L_14)
.L_14:
        /*003c*/ 	.word	0x00000000
        /*0040*/ 	.short	0x0002
        /*0042*/ 	.short	0x0010
        /*0044*/ 	.byte	0x00, 0xf5, 0x21, 0x00


	//----- nvinfo : EIATTR_KPARAM_INFO
	.align		4
.L_15:
        /*0048*/ 	.byte	0x04, 0x17
        /*004a*/ 	.short	(.L_17 - .L_16)
.L_16:
        /*004c*/ 	.word	0x00000000
        /*0050*/ 	.short	0x0001
        /*0052*/ 	.short	0x0008
        /*0054*/ 	.byte	0x00, 0xf5, 0x21, 0x00


	//----- nvinfo : EIATTR_KPARAM_INFO
	.align		4
.L_17:
        /*0058*/ 	.byte	0x04, 0x17
        /*005a*/ 	.short	(.L_19 - .L_18)
.L_18:
        /*005c*/ 	.word	0x00000000
        /*0060*/ 	.short	0x0000
        /*0062*/ 	.short	0x0000
        /*0064*/ 	.byte	0x00, 0xf5, 0x21, 0x00


	//----- nvinfo : EIATTR_SPARSE_MMA_MASK
	.align		4
.L_19:
        /*0068*/ 	.byte	0x03, 0x50
        /*006a*/ 	.short	0x0000


	//----- nvinfo : EIATTR_MAXREG_COUNT
	.align		4
        /*006c*/ 	.byte	0x03, 0x1b
        /*006e*/ 	.short	0x00ff


	//----- nvinfo : EIATTR_NUM_BARRIERS
	.align		4
        /*0070*/ 	.byte	0x02, 0x4c
        /*0072*/ 	.byte	0x01
	.zero		1


	//----- nvinfo : EIATTR_MERCURY_ISA_VERSION
	.align		4
        /*0074*/ 	.byte	0x03, 0x5f
        /*0076*/ 	.short	0x0101


	//----- nvinfo : EIATTR_VRC_CTA_INIT_COUNT
	.align		4
        /*0078*/ 	.byte	0x02, 0x4a
	.zero		1
	.zero		1


	//----- nvinfo : EIATTR_EXIT_INSTR_OFFSETS
	.align		4
        /*007c*/ 	.byte	0x04, 0x1c
        /*007e*/ 	.short	(.L_21 - .L_20)


	//   ....[0]....
.L_20:
        /*0080*/ 	.word	0x00000a70


	//----- nvinfo : EIATTR_CBANK_PARAM_SIZE
	.align		4
.L_21:
        /*0084*/ 	.byte	0x03, 0x19
        /*0086*/ 	.short	0x0024


	//----- nvinfo : EIATTR_PARAM_CBANK
	.align		4
        /*0088*/ 	.byte	0x04, 0x0a
        /*008a*/ 	.short	(.L_23 - .L_22)
	.align		4
.L_22:
        /*008c*/ 	.word	index@(.nv.constant0._Z10cuda_sgemmILj16ELj128EEvPfS0_S0_iii)
        /*0090*/ 	.short	0x0380
        /*0092*/ 	.short	0x0024


	//----- nvinfo : EIATTR_SW_WAR
	.align		4
.L_23:
        /*0094*/ 	.byte	0x04, 0x36
        /*0096*/ 	.short	(.L_25 - .L_24)
.L_24:
        /*0098*/ 	.word	0x00000008
.L_25:


//--------------------- .nv.callgraph             --------------------------
	.section	.nv.callgraph,"",@"SHT_CUDA_CALLGRAPH"
	.align	4
	.sectionentsize	8
	.align		4
        /*0000*/ 	.word	0x00000000
	.align		4
        /*0004*/ 	.word	0xffffffff
	.align		4
        /*0008*/ 	.word	0x00000000
	.align		4
        /*000c*/ 	.word	0xfffffffe
	.align		4
        /*0010*/ 	.word	0x00000000
	.align		4
        /*0014*/ 	.word	0xfffffffd
	.align		4
        /*0018*/ 	.word	0x00000000
	.align		4
        /*001c*/ 	.word	0xfffffffc


//--------------------- .text._Z10cuda_sgemmILj16ELj128EEvPfS0_S0_iii --------------------------
	.section	.text._Z10cuda_sgemmILj16ELj128EEvPfS0_S0_iii,"ax",@progbits
	.align	128
        .global         _Z10cuda_sgemmILj16ELj128EEvPfS0_S0_iii
        .type           _Z10cuda_sgemmILj16ELj128EEvPfS0_S0_iii,@function
        .size           _Z10cuda_sgemmILj16ELj128EEvPfS0_S0_iii,(.L_x_9 - _Z10cuda_sgemmILj16ELj128EEvPfS0_S0_iii)
        .other          _Z10cuda_sgemmILj16ELj128EEvPfS0_S0_iii,@"STO_CUDA_ENTRY STV_DEFAULT"
_Z10cuda_sgemmILj16ELj128EEvPfS0_S0_iii:
.text._Z10cuda_sgemmILj16ELj128EEvPfS0_S0_iii:
[----:B------:R-:W-:Y:S01]  /*0000*/  LDC R1, c[0x0][0x37c] ;  /* 0x0000df00ff017b82 */ /* 0x000fe20000000800 */
[----:B------:R-:W0:Y:S01]  /*0010*/  S2R R5, SR_CgaCtaId ;  /* 0x0000000000057919 */ /* 0x000e220000008800 */
[----:B------:R-:W1:Y:S06]  /*0020*/  LDCU UR7, c[0x0][0x39c] ;  /* 0x00007380ff0777ac */ /* 0x000e6c0008000800 */
[----:B------:R-:W2:Y:S01]  /*0030*/  S2UR UR5, SR_CTAID.Y ;  /* 0x00000000000579c3 */ /* 0x000ea20000002600 */
[----:B------:R-:W-:Y:S01]  /*0040*/  MOV R6, 0x400 ;  /* 0x0000040000067802 */ /* 0x000fe20000000f00 */
[----:B------:R-:W3:Y:S01]  /*0050*/  S2R R2, SR_TID.Y ;  /* 0x0000000000027919 */ /* 0x000ee20000002200 */
[----:B------:R-:W2:Y:S02]  /*0060*/  LDCU UR4, c[0x0][0x364] ;  /* 0x00006c80ff0477ac */ /* 0x000ea40008000800 */
[----:B------:R-:W-:Y:S01]  /*0070*/  IADD3 R4, PT, PT, R6, 0x2000, RZ ;  /* 0x0000200006047810 */ /* 0x000fe20007ffe0ff */
[----:B------:R-:W4:Y:S01]  /*0080*/  S2R R3, SR_TID.X ;  /* 0x0000000000037919 */ /* 0x000f220000002100 */
[----:B------:R-:W5:Y:S01]  /*0090*/  LDCU UR9, c[0x0][0x360] ;  /* 0x00006c00ff0977ac */ /* 0x000f620008000800 */
[----:B------:R-:W5:Y:S01]  /*00a0*/  S2UR UR6, SR_CTAID.X ;  /* 0x00000000000679c3 */ /* 0x000f620000002500 */
[----:B------:R-:W3:Y:S01]  /*00b0*/  LDCU.64 UR10, c[0x0][0x358] ;  /* 0x00006b00ff0a77ac */ /* 0x000ee20008000a00 */
[----:B-1----:R-:W-:-:S02]  /*00c0*/  UISETP.GE.AND UP0, UPT, UR7, 0x1, UPT ;  /* 0x000000010700788c */ /* 0x002fc4000bf06270 */
[----:B--2---:R-:W-:Y:S01]  /*00d0*/  UIMAD UR5, UR5, UR4, URZ ;  /* 0x00000004050572a4 */ /* 0x004fe2000f8e02ff */
[C---:B0-----:R-:W-:Y:S02]  /*00e0*/  LEA R6, R5.reuse, R6, 0x18 ;  /* 0x0000000605067211 */ /* 0x041fe400078ec0ff */
[----:B------:R-:W-:Y:S01]  /*00f0*/  LEA R4, R5, R4, 0x18 ;  /* 0x0000000405047211 */ /* 0x000fe200078ec0ff */
[----:B-----5:R-:W-:Y:S01]  /*0100*/  UIMAD UR6, UR6, UR9, URZ ;  /* 0x00000009060672a4 */ /* 0x020fe2000f8e02ff */
[----:B---3--:R-:W-:Y:S02]  /*0110*/  SHF.L.U32 R7, R2, 0x9, RZ ;  /* 0x0000000902077819 */ /* 0x008fe400000006ff */
[----:B----4-:R-:W-:Y:S02]  /*0120*/  SHF.L.U32 R5, R3, 0x2, RZ ;  /* 0x0000000203057819 */ /* 0x010fe400000006ff */
[----:B------:R-:W-:Y:S02]  /*0130*/  IADD3 R19, PT, PT, R7, R6, RZ ;  /* 0x0000000607137210 */ /* 0x000fe40007ffe0ff */
[----:B------:R-:W-:Y:S01]  /*0140*/  IADD3 R17, PT, PT, R5, R4, RZ ;  /* 0x0000000405117210 */ /* 0x000fe20007ffe0ff */
[----:B------:R-:W-:Y:S06]  /*0150*/  BRA.U !UP0, `(.L_x_0) ;  /* 0x0000000108647547 */ /* 0x000fec000b800000 */
[----:B------:R-:W0:Y:S01]  /*0160*/  LDCU UR16, c[0x0][0x3a0] ;  /* 0x00007400ff1077ac */ /* 0x000e220008000800 */
[----:B------:R-:W1:Y:S01]  /*0170*/  LDCU.128 UR12, c[0x0][0x380] ;  /* 0x00007000ff0c77ac */ /* 0x000e620008000c00 */
[----:B------:R-:W-:Y:S01]  /*0180*/  UIMAD UR8, UR5, UR7, URZ ;  /* 0x00000007050872a4 */ /* 0x000fe2000f8e02ff */
[----:B------:R-:W-:-:S11]  /*0190*/  UMOV UR4, URZ ;  /* 0x000000ff00047c82 */ /* 0x000fd60008000000 */
.L_x_1:
[----:B------:R-:W-:Y:S01]  /*01a0*/  VIADD R0, R3, UR4 ;  /* 0x0000000403007c36 */ /* 0x000fe20008000000 */
[----:B------:R-:W-:-:S03]  /*01b0*/  IADD3 R12, PT, PT, R2, UR4, RZ ;  /* 0x00000004020c7c10 */ /* 0x000fc6000fffe0ff */
[----:B--2---:R-:W-:Y:S02]  /*01c0*/  IMAD R8, R2, UR7, R0 ;  /* 0x0000000702087c24 */ /* 0x004fe4000f8e0200 */
[----:B0-----:R-:W-:-:S03]  /*01d0*/  IMAD R9, R12, UR16, R3 ;  /* 0x000000100c097c24 */ /* 0x001fc6000f8e0203 */
[----:B------:R-:W-:Y:S02]  /*01e0*/  IADD3 R11, P1, PT, R8, UR8, RZ ;  /* 0x00000008080b7c10 */ /* 0x000fe4000ff3e0ff */
[----:B------:R-:W-:Y:S02]  /*01f0*/  IADD3 R9, P0, PT, R9, UR6, RZ ;  /* 0x0000000609097c10 */ /* 0x000fe4000ff1e0ff */
[----:B------:R-:W-:Y:S02]  /*0200*/  IADD3.X R16, PT, PT, RZ, RZ, RZ, P1, !PT ;  /* 0x000000ffff107210 */ /* 0x000fe40000ffe4ff */
[----:B-1----:R-:W-:Y:S02]  /*0210*/  LEA R10, P1, R11, UR12, 0x2 ;  /* 0x0000000c0b0a7c11 */ /* 0x002fe4000f8210ff */
[----:B------:R-:W-:Y:S02]  /*0220*/  IADD3.X R14, PT, PT, RZ, RZ, RZ, P0, !PT ;  /* 0x000000ffff0e7210 */ /* 0x000fe400007fe4ff */
[----:B------:R-:W-:-:S02]  /*0230*/  LEA R8, P0, R9, UR14, 0x2 ;  /* 0x0000000e09087c11 */ /* 0x000fc4000f8010ff */
[----:B------:R-:W-:Y:S02]  /*0240*/  LEA.HI.X R11, R11, UR13, R16, 0x2, P1 ;  /* 0x0000000d0b0b7c11 */ /* 0x000fe400088f1410 */
[----:B------:R-:W-:-:S03]  /*0250*/  LEA.HI.X R9, R9, UR15, R14, 0x2, P0 ;  /* 0x0000000f09097c11 */ /* 0x000fc600080f140e */
[----:B------:R-:W2:Y:S04]  /*0260*/  LDG.E R10, desc[UR10][R10.64] ;  /* 0x0000000a0a0a7981 */ /* 0x000ea8000c1e1900 */
[----:B------:R-:W3:Y:S01]  /*0270*/  LDG.E R8, desc[UR10][R8.64] ;  /* 0x0000000a08087981 */ /* 0x000ee2000c1e1900 */
[----:B------:R-:W-:Y:S01]  /*0280*/  LEA R13, R0, R19, 0x2 ;  /* 0x00000013000d7211 */ /* 0x000fe200078e10ff */
[----:B------:R-:W-:Y:S01]  /*0290*/  IMAD R15, R12, 0x40, R17 ;  /* 0x000000400c0f7824 */ /* 0x000fe200078e0211 */
[----:B------:R-:W-:-:S04]  /*02a0*/  UIADD3 UR4, UPT, UPT, UR9, UR4, URZ ;  /* 0x0000000409047290 */ /* 0x000fc8000fffe0ff */
[----:B------:R-:W-:Y:S01]  /*02b0*/  UISETP.GE.AND UP1, UPT, UR4, UR7, UPT ;  /* 0x000000070400728c */ /* 0x000fe2000bf26270 */
[----:B--2---:R2:W-:Y:S04]  /*02c0*/  STS [R13], R10 ;  /* 0x0000000a0d007388 */ /* 0x0045e80000000800 */
[----:B---3--:R2:W-:Y:S04]  /*02d0*/  STS [R15], R8 ;  /* 0x000000080f007388 */ /* 0x0085e80000000800 */
[----:B------:R-:W-:Y:S05]  /*02e0*/  BRA.U !UP1, `(.L_x_1) ;  /* 0xfffffffd09ac7547 */ /* 0x000fea000b83ffff */
.L_x_0:
[----:B------:R-:W-:Y:S01]  /*02f0*/  BAR.SYNC.DEFER_BLOCKING 0x0 ;  /* 0x0000000000007b1d */ /* 0x000fe20000010000 */
[----:B------:R-:W-:-:S05]  /*0300*/  HFMA2 R21, -RZ, RZ, 0, 0 ;  /* 0x00000000ff157431 */ /* 0x000fca00000001ff */
[----:B------:R-:W-:Y:S05]  /*0310*/  BRA.U !UP0, `(.L_x_2) ;  /* 0x0000000508b87547 */ /* 0x000fea000b800000 */
[----:B------:R-:W-:Y:S01]  /*0320*/  UISETP.GE.U32.AND UP1, UPT, UR7, 0x10, UPT ;  /* 0x000000100700788c */ /* 0x000fe2000bf26070 */
[----:B------:R-:W-:Y:S01]  /*0330*/  MOV R21, RZ ;  /* 0x000000ff00157202 */ /* 0x000fe20000000f00 */
[----:B------:R-:W-:Y:S01]  /*0340*/  ULOP3.LUT UR4, UR7, 0xf, URZ, 0xc0, !UPT ;  /* 0x0000000f07047892 */ /* 0x000fe2000f8ec0ff */
[----:B------:R-:W-:-:S03]  /*0350*/  MOV R0, RZ ;  /* 0x000000ff00007202 */ /* 0x000fc60000000f00 */
[----:B------:R-:W-:-:S03]  /*0360*/  UISETP.NE.AND UP0, UPT, UR4, URZ, UPT ;  /* 0x000000ff0400728c */ /* 0x000fc6000bf05270 */
[----:B------:R-:W-:Y:S08]  /*0370*/  BRA.U !UP1, `(.L_x_3) ;  /* 0x0000000109bc7547 */ /* 0x000ff0000b800000 */
[----:B------:R-:W-:Y:S01]  /*0380*/  ULOP3.LUT UR8, UR7, 0x7ffffff0, URZ, 0xc0, !UPT ;  /* 0x7ffffff007087892 */ /* 0x000fe2000f8ec0ff */
[----:B------:R-:W-:Y:S02]  /*0390*/  IADD3 R18, PT, PT, R7, 0x20, R6 ;  /* 0x0000002007127810 */ /* 0x000fe40007ffe006 */
[----:B------:R-:W-:Y:S01]  /*03a0*/  IADD3 R16, PT, PT, R5, 0x200, R4 ;  /* 0x0000020005107810 */ /* 0x000fe20007ffe004 */
[----:B------:R-:W-:Y:S01]  /*03b0*/  UIADD3 UR9, UPT, UPT, -UR8, URZ, URZ ;  /* 0x000000ff08097290 */ /* 0x000fe2000fffe1ff */
[----:B------:R-:W-:Y:S01]  /*03c0*/  MOV R21, RZ ;  /* 0x000000ff00157202 */ /* 0x000fe20000000f00 */
[----:B------:R-:W-:-:S10]  /*03d0*/  IMAD.U32 R0, RZ, RZ, UR8 ;  /* 0x00000008ff007e24 */ /* 0x000fd4000f8e00ff */
.L_x_4:
[----:B------:R-:W-:Y:S01]  /*03e0*/  LDS R22, [R16+-0x200] ;  /* 0xfffe000010167984 */ /* 0x000fe20000000800 */
[----:B------:R-:W-:-:S03]  /*03f0*/  UIADD3 UR9, UPT, UPT, UR9, 0x10, URZ ;  /* 0x0000001009097890 */ /* 0x000fc6000fffe0ff */
[----:B--2---:R-:W0:Y:S01]  /*0400*/  LDS.128 R12, [R18+-0x20] ;  /* 0xffffe000120c7984 */ /* 0x004e220000000c00 */
[----:B------:R-:W-:-:S03]  /*0410*/  UISETP.NE.AND UP1, UPT, UR9, URZ, UPT ;  /* 0x000000ff0900728c */ /* 0x000fc6000bf25270 */
[----:B------:R-:W1:Y:S04]  /*0420*/  LDS R29, [R16+-0x1c0] ;  /* 0xfffe4000101d7984 */ /* 0x000e680000000800 */
[----:B------:R-:W2:Y:S04]  /*0430*/  LDS R27, [R16+-0x180] ;  /* 0xfffe8000101b7984 */ /* 0x000ea80000000800 */
[----:B------:R-:W3:Y:S04]  /*0440*/  LDS R24, [R16+-0x140] ;  /* 0xfffec00010187984 */ /* 0x000ee80000000800 */
[----:B------:R-:W-:Y:S04]  /*0450*/  LDS R23, [R16+-0x100] ;  /* 0xffff000010177984 */ /* 0x000fe80000000800 */
[----:B------:R-:W4:Y:S04]  /*0460*/  LDS.128 R8, [R18+-0x10] ;  /* 0xfffff00012087984 */ /* 0x000f280000000c00 */
[----:B------:R-:W5:Y:S04]  /*0470*/  LDS R20, [R16+-0xc0] ;  /* 0xffff400010147984 */ /* 0x000f680000000800 */
[----:B------:R-:W5:Y:S01]  /*0480*/  LDS R25, [R16+-0x80] ;  /* 0xffff800010197984 */ /* 0x000f620000000800 */
[----:B0-----:R-:W-:-:S03]  /*0490*/  FFMA R12, R12, R22, R21 ;  /* 0x000000160c0c7223 */ /* 0x001fc60000000015 */
[----:B------:R-:W0:Y:S01]  /*04a0*/  LDS R22, [R16+-0x40] ;  /* 0xffffc00010167984 */ /* 0x000e220000000800 */
[----:B-1----:R-:W-:-:S03]  /*04b0*/  FFMA R12, R29, R13, R12 ;  /* 0x0000000d1d0c7223 */ /* 0x002fc6000000000c */
[----:B------:R-:W-:Y:S01]  /*04c0*/  LDS R21, [R16] ;  /* 0x0000000010157984 */ /* 0x000fe20000000800 */
[----:B--2---:R-:W-:-:S04]  /*04d0*/  FFMA R27, R27, R14, R12 ;  /* 0x0000000e1b1b7223 */ /* 0x004fc8000000000c */
[----:B---3--:R-:W-:Y:S02]  /*04e0*/  FFMA R27, R24, R15, R27 ;  /* 0x0000000f181b7223 */ /* 0x008fe4000000001b */
[----:B------:R-:W1:Y:S04]  /*04f0*/  LDS.128 R12, [R18] ;  /* 0x00000000120c7984 */ /* 0x000e680000000c00 */
[----:B------:R-:W2:Y:S01]  /*0500*/  LDS R24, [R16+0x40] ;  /* 0x0000400010187984 */ /* 0x000ea20000000800 */
[----:B----4-:R-:W-:-:S04]  /*0510*/  FFMA R23, R8, R23, R27 ;  /* 0x0000001708177223 */ /* 0x010fc8000000001b */
[----:B-----5:R-:W-:Y:S02]  /*0520*/  FFMA R20, R20, R9, R23 ;  /* 0x0000000914147223 */ /* 0x020fe40000000017 */
[----:B------:R-:W3:Y:S02]  /*0530*/  LDS R23, [R16+0x80] ;  /* 0x0000800010177984 */ /* 0x000ee40000000800 */
[----:B------:R-:W-:Y:S02]  /*0540*/  FFMA R25, R25, R10, R20 ;  /* 0x0000000a19197223 */ /* 0x000fe40000000014 */
[----:B------:R-:W4:Y:S02]  /*0550*/  LDS R20, [R16+0xc0] ;  /* 0x0000c00010147984 */ /* 0x000f240000000800 */
[----:B0-----:R-:W-:Y:S02]  /*0560*/  FFMA R27, R22, R11, R25 ;  /* 0x0000000b161b7223 */ /* 0x001fe40000000019 */
[----:B------:R-:W-:Y:S04]  /*0570*/  LDS R25, [R16+0x100] ;  /* 0x0001000010197984 */ /* 0x000fe80000000800 */
[----:B------:R0:W5:Y:S04]  /*0580*/  LDS.128 R8, [R18+0x10] ;  /* 0x0000100012087984 */ /* 0x0001680000000c00 */
[----:B------:R-:W5:Y:S01]  /*0590*/  LDS R22, [R16+0x140] ;  /* 0x0001400010167984 */ /* 0x000f620000000800 */
[----:B-1----:R-:W-:-:S03]  /*05a0*/  FFMA R27, R12, R21, R27 ;  /* 0x000000150c1b7223 */ /* 0x002fc6000000001b */
[----:B------:R-:W1:Y:S01]  /*05b0*/  LDS R21, [R16+0x180] ;  /* 0x0001800010157984 */ /* 0x000e620000000800 */
[----:B0-----:R-:W-:Y:S01]  /*05c0*/  IADD3 R18, PT, PT, R18, 0x40, RZ ;  /* 0x0000004012127810 */ /* 0x001fe20007ffe0ff */
[----:B--2---:R-:W-:Y:S02]  /*05d0*/  FFMA R24, R24, R13, R27 ;  /* 0x0000000d18187223 */ /* 0x004fe4000000001b */
[----:B------:R0:W2:Y:S02]  /*05e0*/  LDS R12, [R16+0x1c0] ;  /* 0x0001c000100c7984 */ /* 0x0000a40000000800 */
[----:B---3--:R-:W-:Y:S01]  /*05f0*/  FFMA R23, R23, R14, R24 ;  /* 0x0000000e17177223 */ /* 0x008fe20000000018 */
[----:B0-----:R-:W-:-:S03]  /*0600*/  IADD3 R16, PT, PT, R16, 0x400, RZ ;  /* 0x0000040010107810 */ /* 0x001fc60007ffe0ff */
[----:B----4-:R-:W-:-:S04]  /*0610*/  FFMA R15, R20, R15, R23 ;  /* 0x0000000f140f7223 */ /* 0x010fc80000000017 */
[----:B-----5:R-:W-:-:S04]  /*0620*/  FFMA R15, R8, R25, R15 ;  /* 0x00000019080f7223 */ /* 0x020fc8000000000f */
[----:B------:R-:W-:-:S04]  /*0630*/  FFMA R22, R22, R9, R15 ;  /* 0x0000000916167223 */ /* 0x000fc8000000000f */
[----:B-1----:R-:W-:-:S04]  /*0640*/  FFMA R21, R21, R10, R22 ;  /* 0x0000000a15157223 */ /* 0x002fc80000000016 */
[----:B--2---:R-:W-:Y:S01]  /*0650*/  FFMA R21, R12, R11, R21 ;  /* 0x0000000b0c157223 */ /* 0x004fe20000000015 */
[----:B------:R-:W-:Y:S06]  /*0660*/  BRA.U UP1, `(.L_x_4) ;  /* 0xfffffffd015c7547 */ /* 0x000fec000b83ffff */
.L_x_3:
[----:B------:R-:W-:Y:S05]  /*0670*/  BRA.U !UP0, `(.L_x_2) ;  /* 0x0000000108e07547 */ /* 0x000fea000b800000 */
[----:B------:R-:W-:Y:S02]  /*0680*/  UISETP.GE.U32.AND UP0, UPT, UR4, 0x8, UPT ;  /* 0x000000080400788c */ /* 0x000fe4000bf06070 */
[----:B------:R-:W-:-:S04]  /*0690*/  ULOP3.LUT UR8, UR7, 0x7, URZ, 0xc0, !UPT ;  /* 0x0000000707087892 */ /* 0x000fc8000f8ec0ff */
[----:B------:R-:W-:-:S03]  /*06a0*/  UISETP.NE.AND UP1, UPT, UR8, URZ, UPT ;  /* 0x000000ff0800728c */ /* 0x000fc6000bf25270 */
[----:B------:R-:W-:Y:S08]  /*06b0*/  BRA.U !UP0, `(.L_x_5) ;  /* 0x0000000108547547 */ /* 0x000ff0000b800000 */
[C---:B------:R-:W-:Y:S02]  /*06c0*/  LEA R24, R0.reuse, R17, 0x6 ;  /* 0x0000001100187211 */ /* 0x040fe400078e30ff */
[C---:B------:R-:W-:Y:S01]  /*06d0*/  LEA R22, R0.reuse, R19, 0x2 ;  /* 0x0000001300167211 */ /* 0x040fe200078e10ff */
[----:B------:R-:W-:Y:S02]  /*06e0*/  VIADD R0, R0, 0x8 ;  /* 0x0000000800007836 */ /* 0x000fe40000000000 */
[----:B------:R-:W-:Y:S04]  /*06f0*/  LDS R26, [R24] ;  /* 0x00000000181a7984 */ /* 0x000fe80000000800 */
[----:B--2---:R-:W0:Y:S04]  /*0700*/  LDS.128 R8, [R22] ;  /* 0x0000000016087984 */ /* 0x004e280000000c00 */
[----:B------:R-:W1:Y:S04]  /*0710*/  LDS R29, [R24+0x40] ;  /* 0x00004000181d7984 */ /* 0x000e680000000800 */
[----:B------:R-:W2:Y:S04]  /*0720*/  LDS R25, [R24+0x80] ;  /* 0x0000800018197984 */ /* 0x000ea80000000800 */
[----:B------:R-:W3:Y:S04]  /*0730*/  LDS R16, [R24+0xc0] ;  /* 0x0000c00018107984 */ /* 0x000ee80000000800 */
[----:B------:R-:W-:Y:S04]  /*0740*/  LDS R23, [R24+0x100] ;  /* 0x0001000018177984 */ /* 0x000fe80000000800 */
[----:B------:R-:W4:Y:S04]  /*0750*/  LDS.128 R12, [R22+0x10] ;  /* 0x00001000160c7984 */ /* 0x000f280000000c00 */
[----:B------:R-:W5:Y:S04]  /*0760*/  LDS R18, [R24+0x140] ;  /* 0x0001400018127984 */ /* 0x000f680000000800 */
[----:B------:R-:W5:Y:S04]  /*0770*/  LDS R27, [R24+0x180] ;  /* 0x00018000181b7984 */ /* 0x000f680000000800 */
[----:B------:R-:W5:Y:S01]  /*0780*/  LDS R20, [R24+0x1c0] ;  /* 0x0001c00018147984 */ /* 0x000f620000000800 */
[----:B0-----:R-:W-:-:S04]  /*0790*/  FFMA R8, R8, R26, R21 ;  /* 0x0000001a08087223 */ /* 0x001fc80000000015 */
[----:B-1----:R-:W-:-:S04]  /*07a0*/  FFMA R8, R29, R9, R8 ;  /* 0x000000091d087223 */ /* 0x002fc80000000008 */
[----:B--2---:R-:W-:-:S04]  /*07b0*/  FFMA R25, R25, R10, R8 ;  /* 0x0000000a19197223 */ /* 0x004fc80000000008 */
[----:B---3--:R-:W-:-:S04]  /*07c0*/  FFMA R11, R16, R11, R25 ;  /* 0x0000000b100b7223 */ /* 0x008fc80000000019 */
[----:B----4-:R-:W-:-:S04]  /*07d0*/  FFMA R11, R12, R23, R11 ;  /* 0x000000170c0b7223 */ /* 0x010fc8000000000b */
[----:B-----5:R-:W-:-:S04]  /*07e0*/  FFMA R18, R18, R13, R11 ;  /* 0x0000000d12127223 */ /* 0x020fc8000000000b */
[----:B------:R-:W-:-:S04]  /*07f0*/  FFMA R27, R27, R14, R18 ;  /* 0x0000000e1b1b7223 */ /* 0x000fc80000000012 */
[----:B------:R-:W-:-:S07]  /*0800*/  FFMA R21, R20, R15, R27 ;  /* 0x0000000f14157223 */ /* 0x000fce000000001b */
.L_x_5:
[----:B------:R-:W-:Y:S05]  /*0810*/  BRA.U !UP1, `(.L_x_2) ;  /* 0x0000000109787547 */ /* 0x000fea000b800000 */
[----:B------:R-:W-:Y:S02]  /*0820*/  UISETP.GE.U32.AND UP0, UPT, UR8, 0x4, UPT ;  /* 0x000000040800788c */ /* 0x000fe4000bf06070 */
[----:B------:R-:W-:-:S04]  /*0830*/  ULOP3.LUT UR4, UR7, 0x3, URZ, 0xc0, !UPT ;  /* 0x0000000307047892 */ /* 0x000fc8000f8ec0ff */
[----:B------:R-:W-:-:S03]  /*0840*/  UISETP.NE.AND UP1, UPT, UR4, URZ, UPT ;  /* 0x000000ff0400728c */ /* 0x000fc6000bf25270 */
[----:B------:R-:W-:Y:S08]  /*0850*/  BRA.U !UP0, `(.L_x_6) ;  /* 0x0000000108307547 */ /* 0x000ff0000b800000 */
[C---:B--2---:R-:W-:Y:S02]  /*0860*/  LEA R8, R0.reuse, R19, 0x2 ;  /* 0x0000001300087211 */ /* 0x044fe400078e10ff */
[C---:B------:R-:W-:Y:S02]  /*0870*/  LEA R17, R0.reuse, R17, 0x6 ;  /* 0x0000001100117211 */ /* 0x040fe400078e30ff */
[----:B------:R-:W-:Y:S02]  /*0880*/  IADD3 R0, PT, PT, R0, 0x4, RZ ;  /* 0x0000000400007810 */ /* 0x000fe40007ffe0ff */
[----:B------:R-:W-:Y:S04]  /*0890*/  LDS.128 R8, [R8] ;  /* 0x0000000008087984 */ /* 0x000fe80000000c00 */
[----:B------:R-:W0:Y:S04]  /*08a0*/  LDS R12, [R17] ;  /* 0x00000000110c7984 */ /* 0x000e280000000800 */
[----:B------:R-:W1:Y:S04]  /*08b0*/  LDS R13, [R17+0x40] ;  /* 0x00004000110d7984 */ /* 0x000e680000000800 */
[----:B------:R-:W2:Y:S04]  /*08c0*/  LDS R14, [R17+0x80] ;  /* 0x00008000110e7984 */ /* 0x000ea80000000800 */
[----:B------:R-:W3:Y:S01]  /*08d0*/  LDS R15, [R17+0xc0] ;  /* 0x0000c000110f7984 */ /* 0x000ee20000000800 */
[----:B0-----:R-:W-:-:S04]  /*08e0*/  FFMA R12, R8, R12, R21 ;  /* 0x0000000c080c7223 */ /* 0x001fc80000000015 */
[----:B-1----:R-:W-:-:S04]  /*08f0*/  FFMA R9, R13, R9, R12 ;  /* 0x000000090d097223 */ /* 0x002fc8000000000c */
[----:B--2---:R-:W-:-:S04]  /*0900*/  FFMA R10, R14, R10, R9 ;  /* 0x0000000a0e0a7223 */ /* 0x004fc80000000009 */
[----:B---3--:R-:W-:-:S07]  /*0910*/  FFMA R21, R15, R11, R10 ;  /* 0x0000000b0f157223 */ /* 0x008fce000000000a */
.L_x_6:
[----:B------:R-:W-:Y:S05]  /*0920*/  BRA.U !UP1, `(.L_x_2) ;  /* 0x0000000109347547 */ /* 0x000fea000b800000 */
[C---:B------:R-:W-:Y:S01]  /*0930*/  LEA R5, R0.reuse, R5, 0x6 ;  /* 0x0000000500057211 */ /* 0x040fe200078e30ff */
[----:B------:R-:W-:Y:S01]  /*0940*/  UIADD3 UR4, UPT, UPT, -UR4, URZ, URZ ;  /* 0x000000ff04047290 */ /* 0x000fe2000fffe1ff */
[----:B------:R-:W-:-:S03]  /*0950*/  LEA R7, R0, R7, 0x2 ;  /* 0x0000000700077211 */ /* 0x000fc600078e10ff */
[----:B------:R-:W-:Y:S01]  /*0960*/  IMAD.IADD R4, R4, 0x1, R5 ;  /* 0x0000000104047824 */ /* 0x000fe200078e0205 */
[----:B------:R-:W-:-:S07]  /*0970*/  IADD3 R6, PT, PT, R6, R7, RZ ;  /* 0x0000000706067210 */ /* 0x000fce0007ffe0ff */
.L_x_7:
[----:B------:R0:W-:Y:S01]  /*0980*/  LDS R0, [R6] ;  /* 0x0000000006007984 */ /* 0x0001e20000000800 */
[----:B------:R-:W-:-:S03]  /*0990*/  UIADD3 UR4, UPT, UPT, UR4, 0x1, URZ ;  /* 0x0000000104047890 */ /* 0x000fc6000fffe0ff */
[----:B------:R1:W3:Y:S01]  /*09a0*/  LDS R5, [R4] ;  /* 0x0000000004057984 */ /* 0x0002e20000000800 */
[----:B------:R-:W-:Y:S01]  /*09b0*/  UISETP.NE.AND UP0, UPT, UR4, URZ, UPT ;  /* 0x000000ff0400728c */ /* 0x000fe2000bf05270 */
[----:B0-----:R-:W-:Y:S02]  /*09c0*/  IADD3 R6, PT, PT, R6, 0x4, RZ ;  /* 0x0000000406067810 */ /* 0x001fe40007ffe0ff */
[----:B-1----:R-:W-:Y:S01]  /*09d0*/  IADD3 R4, PT, PT, R4, 0x40, RZ ;  /* 0x0000004004047810 */ /* 0x002fe20007ffe0ff */
[----:B---3--:R-:W-:-:S05]  /*09e0*/  FFMA R21, R0, R5, R21 ;  /* 0x0000000500157223 */ /* 0x008fca0000000015 */
[----:B------:R-:W-:Y:S05]  /*09f0*/  BRA.U UP0, `(.L_x_7) ;  /* 0xfffffffd00e07547 */ /* 0x000fea000b83ffff */
.L_x_2:
[----:B------:R-:W0:Y:S01]  /*0a00*/  LDC.64 R4, c[0x0][0x390] ;  /* 0x0000e400ff047b82 */ /* 0x000e220000000a00 */
[----:B------:R-:W1:Y:S01]  /*0a10*/  LDCU UR4, c[0x0][0x3a0] ;  /* 0x00007400ff0477ac */ /* 0x000e620008000800 */
[----:B------:R-:W-:Y:S02]  /*0a20*/  IADD3 R2, PT, PT, R2, UR5, RZ ;  /* 0x0000000502027c10 */ /* 0x000fe4000fffe0ff */
[----:B------:R-:W-:-:S05]  /*0a30*/  IADD3 R3, PT, PT, R3, UR6, RZ ;  /* 0x0000000603037c10 */ /* 0x000fca000fffe0ff */
[----:B-1----:R-:W-:-:S04]  /*0a40*/  IMAD R3, R2, UR4, R3 ;  /* 0x0000000402037c24 */ /* 0x002fc8000f8e0203 */
[----:B0-----:R-:W-:-:S05]  /*0a50*/  IMAD.WIDE R2, R3, 0x4, R4 ;  /* 0x0000000403027825 */ /* 0x001fca00078e0204 */
[----:B------:R-:W-:Y:S01]  /*0a60*/  STG.E desc[UR10][R2.64], R21 ;  /* 0x0000001502007986 */ /* 0x000fe2000c10190a */
[----:B------:R-:W-:Y:S05]  /*0a70*/  EXIT ;  /* 0x000000000000794d */ /* 0x000fea0003800000 */
.L_x_8:
[----:B------:R-:W-:-:S00]  /*0a80*/  BRA `(.L_x_8) ;  /* 0xfffffffc00fc7947 */ /* 0x000fc0000383ffff */
[----:B------:R-:W-:-:S00]  /*0a90*/  NOP ;  /* 0x0000000000007918 */ /* 0x000fc00000000000 */
        /* <DEDUP_REMOVED lines=14> */
.L_x_9:


//--------------------- .nv.shared._Z10cuda_sgemmILj16ELj128EEvPfS0_S0_iii --------------------------
	.section	.nv.shared._Z10cuda_sgemmILj16ELj128EEvPfS0_S0_iii,"aw",@nobits
	.sectionflags	@""
	.align	4
.nv.shared._Z10cuda_sgemmILj16ELj128EEvPfS0_S0_iii:
	.zero		17408


//--------------------- .nv.shared.reserved.0     --------------------------
	.section	.nv.shared.reserved.0,"aw",@nobits
	.weak		__nv_reservedSMEM_offset_0_alias
	.size		__nv_reservedSMEM_offset_0_alias, 0, 64
	.other		__nv_reservedSMEM_offset_0_alias,@"STO_CUDA_RESERVED_SHARED STV_DEFAULT"
__nv_reservedSMEM_offset_0_alias:
	.zero		0
	.zero		64


//--------------------- .nv.constant0._Z10cuda_sgemmILj16ELj128EEvPfS0_S0_iii --------------------------
	.section	.nv.constant0._Z10cuda_sgemmILj16ELj128EEvPfS0_S0_iii,"a",@progbits
	.sectionflags	@""
	.align	4
.nv.constant0._Z10cuda_sgemmILj16ELj128EEvPfS0_S0_iii:
	.zero		932


//--------------------- SYMBOLS --------------------------

	.type		.nv.reservedSmem.offset0,@object
	.size		.nv.reservedSmem.offset0,0x4
	.type		.nv.reservedSmem.cap,@object
	.size		.nv.reservedSmem.cap,0x4
